	.headerflags	@"EF_CUDA_TEXMODE_UNIFIED EF_CUDA_64BIT_ADDRESS EF_CUDA_ACCELERATORS EF_CUDA_SM90 EF_CUDA_VIRTUAL_SM(EF_CUDA_SM90)"
	.elftype	@"ET_EXEC"


//--------------------- .nv.info                  --------------------------
	.section	.nv.info,"",@"SHT_CUDA_INFO"
	.align	4


	//----- nvinfo : EIATTR_REGCOUNT
	.align		4
        /*0000*/ 	.byte	0x04, 0x2f
        /*0002*/ 	.short	(.L_3 - .L_2)
	.align		4
.L_2:
        /*0004*/ 	.word	index@(triton_poi_fused__native_batch_norm_legit_no_training_relu_5)
        /*0008*/ 	.word	0x00000014


	//----- nvinfo : EIATTR_MIN_STACK_SIZE
	.align		4
.L_3:
        /*000c*/ 	.byte	0x04, 0x12
        /*000e*/ 	.short	(.L_5 - .L_4)
	.align		4
.L_4:
        /*0010*/ 	.word	index@(triton_poi_fused__native_batch_norm_legit_no_training_relu_5)
        /*0014*/ 	.word	0x00000000


	//----- nvinfo : EIATTR_FRAME_SIZE
	.align		4
.L_5:
        /*0018*/ 	.byte	0x04, 0x11
        /*001a*/ 	.short	(.L_7 - .L_6)
	.align		4
.L_6:
        /*001c*/ 	.word	index@(triton_poi_fused__native_batch_norm_legit_no_training_relu_5)
        /*0020*/ 	.word	0x00000000


	//----- nvinfo : EIATTR_MIN_STACK_SIZE
	.align		4
.L_7:
        /*0024*/ 	.byte	0x04, 0x12
        /*0026*/ 	.short	(.L_9 - .L_8)
	.align		4
.L_8:
        /*0028*/ 	.word	index@(triton_poi_fused__native_batch_norm_legit_no_training_relu_5)
        /*002c*/ 	.word	0x00000000
.L_9:


//--------------------- .nv.info.triton_poi_fused__native_batch_norm_legit_no_training_relu_5 --------------------------
	.section	.nv.info.triton_poi_fused__native_batch_norm_legit_no_training_relu_5,"",@"SHT_CUDA_INFO"
	.sectionflags	@""
	.align	4


	//----- nvinfo : EIATTR_CUDA_API_VERSION
	.align		4
        /*0000*/ 	.byte	0x04, 0x37
        /*0002*/ 	.short	(.L_11 - .L_10)
.L_10:
        /*0004*/ 	.word	0x0000007c


	//----- nvinfo : EIATTR_KPARAM_INFO
	.align		4
.L_11:
        /*0008*/ 	.byte	0x04, 0x17
        /*000a*/ 	.short	(.L_13 - .L_12)
.L_12:
        /*000c*/ 	.word	0x00000000
        /*0010*/ 	.short	0x0006
        /*0012*/ 	.short	0x0030
        /*0014*/ 	.byte	0x00, 0xf0, 0x11, 0x00


	//----- nvinfo : EIATTR_KPARAM_INFO
	.align		4
.L_13:
        /*0018*/ 	.byte	0x04, 0x17
        /*001a*/ 	.short	(.L_15 - .L_14)
.L_14:
        /*001c*/ 	.word	0x00000000
        /*0020*/ 	.short	0x0005
        /*0022*/ 	.short	0x0028
        /*0024*/ 	.byte	0x00, 0xf4, 0x21, 0x00


	//----- nvinfo : EIATTR_KPARAM_INFO
	.align		4
.L_15:
        /*0028*/ 	.byte	0x04, 0x17
        /*002a*/ 	.short	(.L_17 - .L_16)
.L_16:
        /*002c*/ 	.word	0x00000000
        /*0030*/ 	.short	0x0004
        /*0032*/ 	.short	0x0020
        /*0034*/ 	.byte	0x00, 0xf4, 0x21, 0x00


	//----- nvinfo : EIATTR_KPARAM_INFO
	.align		4
.L_17:
        /*0038*/ 	.byte	0x04, 0x17
        /*003a*/ 	.short	(.L_19 - .L_18)
.L_18:
        /*003c*/ 	.word	0x00000000
        /*0040*/ 	.short	0x0003
        /*0042*/ 	.short	0x0018
        /*0044*/ 	.byte	0x00, 0xf4, 0x21, 0x00


	//----- nvinfo : EIATTR_KPARAM_INFO
	.align		4
.L_19:
        /*0048*/ 	.byte	0x04, 0x17
        /*004a*/ 	.short	(.L_21 - .L_20)
.L_20:
        /*004c*/ 	.word	0x00000000
        /*0050*/ 	.short	0x0002
        /*0052*/ 	.short	0x0010
        /*0054*/ 	.byte	0x00, 0xf4, 0x21, 0x00


	//----- nvinfo : EIATTR_KPARAM_INFO
	.align		4
.L_21:
        /*0058*/ 	.byte	0x04, 0x17
        /*005a*/ 	.short	(.L_23 - .L_22)
.L_22:
        /*005c*/ 	.word	0x00000000
        /*0060*/ 	.short	0x0001
        /*0062*/ 	.short	0x0008
        /*0064*/ 	.byte	0x00, 0xf4, 0x21, 0x00


	//----- nvinfo : EIATTR_KPARAM_INFO
	.align		4
.L_23:
        /*0068*/ 	.byte	0x04, 0x17
        /*006a*/ 	.short	(.L_25 - .L_24)
.L_24:
        /*006c*/ 	.word	0x00000000
        /*0070*/ 	.short	0x0000
        /*0072*/ 	.short	0x0000
        /*0074*/ 	.byte	0x00, 0xf4, 0x21, 0x00


	//----- nvinfo : EIATTR_SPARSE_MMA_MASK
	.align		4
.L_25:
        /*0078*/ 	.byte	0x03, 0x50
        /*007a*/ 	.short	0x0000


	//----- nvinfo : EIATTR_MAXREG_COUNT
	.align		4
        /*007c*/ 	.byte	0x03, 0x1b
        /*007e*/ 	.short	0x00ff


	//----- nvinfo : EIATTR_EXIT_INSTR_OFFSETS
	.align		4
        /*0080*/ 	.byte	0x04, 0x1c
        /*0082*/ 	.short	(.L_27 - .L_26)


	//   ....[0]....
.L_26:
        /*0084*/ 	.word	0x00000470


	//   ....[1]....
        /*0088*/ 	.word	0x00000490


	//----- nvinfo : EIATTR_REQNTID
	.align		4
.L_27:
        /*008c*/ 	.byte	0x04, 0x10
        /*008e*/ 	.short	(.L_29 - .L_28)
.L_28:
        /*0090*/ 	.word	0x00000080
        /*0094*/ 	.word	0x00000001
        /*0098*/ 	.word	0x00000001


	//----- nvinfo : EIATTR_CBANK_PARAM_SIZE
	.align		4
.L_29:
        /*009c*/ 	.byte	0x03, 0x19
        /*009e*/ 	.short	0x0034


	//----- nvinfo : EIATTR_PARAM_CBANK
	.align		4
        /*00a0*/ 	.byte	0x04, 0x0a
        /*00a2*/ 	.short	(.L_31 - .L_30)
	.align		4
.L_30:
        /*00a4*/ 	.word	index@(.nv.constant0.triton_poi_fused__native_batch_norm_legit_no_training_relu_5)
        /*00a8*/ 	.short	0x0210
        /*00aa*/ 	.short	0x0034


	//----- nvinfo : EIATTR_SW_WAR
	.align		4
.L_31:
        /*00ac*/ 	.byte	0x04, 0x36
        /*00ae*/ 	.short	(.L_33 - .L_32)
.L_32:
        /*00b0*/ 	.word	0x00000008
.L_33:


//--------------------- .nv.callgraph             --------------------------
	.section	.nv.callgraph,"",@"SHT_CUDA_CALLGRAPH"
	.align	4
	.sectionentsize	8
	.align		4
        /*0000*/ 	.word	0x00000000
	.align		4
        /*0004*/ 	.word	0xffffffff
	.align		4
        /*0008*/ 	.word	0x00000000
	.align		4
        /*000c*/ 	.word	0xfffffffe
	.align		4
        /*0010*/ 	.word	0x00000000
	.align		4
        /*0014*/ 	.word	0xfffffffd
	.align		4
        /*0018*/ 	.word	0x00000000
	.align		4
        /*001c*/ 	.word	0xfffffffc


//--------------------- .nv.constant4             --------------------------
	.section	.nv.constant4,"a",@progbits
	.align	8
	.align		8
.nv.constant4:
        /*0000*/ 	.dword	_$_str
	.align		8
        /*0008*/ 	.dword	_$_str_$_2


//--------------------- .text.triton_poi_fused__native_batch_norm_legit_no_training_relu_5 --------------------------
	.section	.text.triton_poi_fused__native_batch_norm_legit_no_training_relu_5,"ax",@progbits
	.align	128
        .global         triton_poi_fused__native_batch_norm_legit_no_training_relu_5
        .type           triton_poi_fused__native_batch_norm_legit_no_training_relu_5,@function
        .size           triton_poi_fused__native_batch_norm_legit_no_training_relu_5,(.L_x_1 - triton_poi_fused__native_batch_norm_legit_no_training_relu_5)
        .other          triton_poi_fused__native_batch_norm_legit_no_training_relu_5,@"STO_CUDA_ENTRY STV_DEFAULT"
triton_poi_fused__native_batch_norm_legit_no_training_relu_5:
.text.triton_poi_fused__native_batch_norm_legit_no_training_relu_5:
[----:B------:R-:W0:Y:S02]  /*0000*/  LDC R1, c[0x0][0x28] ;  /* 0x00000a00ff017b82 */ /* 0x000e240000000800 */
[----:B------:R-:W1:Y:S01]  /*0010*/  S2R R0, SR_TID.X ;  /* 0x0000000000007919 */ /* 0x000e620000002100 */
[----:B------:R-:W2:Y:S01]  /*0020*/  LDC.64 R8, c[0x0][0x220] ;  /* 0x00008800ff087b82 */ /* 0x000ea20000000a00 */
[----:B------:R-:W-:Y:S01]  /*0030*/  ULDC.64 UR4, c[0x0][0x208] ;  /* 0x0000820000047ab9 */ /* 0x000fe20000000a00 */
[----:B------:R-:W3:Y:S06]  /*0040*/  S2R R3, SR_CTAID.X ;  /* 0x0000000000037919 */ /* 0x000eec0000002500 */
[----:B------:R-:W4:Y:S01]  /*0050*/  LDC.64 R6, c[0x0][0x210] ;  /* 0x00008400ff067b82 */ /* 0x000f220000000a00 */
[----:B-1----:R-:W-:-:S02]  /*0060*/  LOP3.LUT R0, R0, 0x7f, RZ, 0xc0, !PT ;  /* 0x0000007f00007812 */ /* 0x002fc400078ec0ff */
[----:B---3--:R-:W-:-:S03]  /*0070*/  SHF.R.S32.HI R2, RZ, 0x18, R3 ;  /* 0x00000018ff027819 */ /* 0x008fc60000011403 */
[----:B------:R-:W-:Y:S01]  /*0080*/  IMAD R0, R3, 0x80, R0 ;  /* 0x0000008003007824 */ /* 0x000fe200078e0200 */
[----:B------:R-:W-:-:S04]  /*0090*/  SGXT R3, R2, 0x1 ;  /* 0x000000010203781a */ /* 0x000fc80000000200 */
[----:B------:R-:W-:Y:S02]  /*00a0*/  ISETP.GE.AND P0, PT, R0, 0x400, PT ;  /* 0x000004000000780c */ /* 0x000fe40003f06270 */
[-C--:B------:R-:W-:Y:S02]  /*00b0*/  LEA.HI R12, R3, R0.reuse, RZ, 0x6 ;  /* 0x00000000030c7211 */ /* 0x080fe400078f30ff */
[----:B------:R-:W-:Y:S02]  /*00c0*/  SHF.R.S32.HI R3, RZ, 0x1f, R0 ;  /* 0x0000001fff037819 */ /* 0x000fe40000011400 */
[----:B------:R-:W-:Y:S02]  /*00d0*/  SHF.R.S32.HI R2, RZ, 0x6, R12 ;  /* 0x00000006ff027819 */ /* 0x000fe4000001140c */
[----:B------:R-:W-:Y:S02]  /*00e0*/  LEA.HI R10, R3, R0, RZ, 0x3 ;  /* 0x00000000030a7211 */ /* 0x000fe400078f18ff */
[----:B------:R-:W-:-:S04]  /*00f0*/  LEA.HI R4, R2, R2, RZ, 0x2 ;  /* 0x0000000202047211 */ /* 0x000fc800078f10ff */
[----:B------:R-:W-:Y:S02]  /*0100*/  LOP3.LUT R5, R4, 0xfffffffc, RZ, 0xc0, !PT ;  /* 0xfffffffc04057812 */ /* 0x000fe400078ec0ff */
[----:B------:R-:W-:-:S03]  /*0110*/  SHF.R.S32.HI R4, RZ, 0x3, R10 ;  /* 0x00000003ff047819 */ /* 0x000fc6000001140a */
[----:B------:R-:W-:Y:S01]  /*0120*/  IMAD.IADD R3, R2, 0x1, -R5 ;  /* 0x0000000102037824 */ /* 0x000fe200078e0a05 */
[----:B------:R-:W-:Y:S01]  /*0130*/  LEA.HI R5, R4, R4, RZ, 0x3 ;  /* 0x0000000404057211 */ /* 0x000fe200078f18ff */
[----:B------:R-:W-:Y:S02]  /*0140*/  IMAD.MOV.U32 R2, RZ, RZ, RZ ;  /* 0x000000ffff027224 */ /* 0x000fe400078e00ff */
[----:B--2---:R-:W-:Y:S01]  /*0150*/  IMAD.WIDE R8, R3, 0x4, R8 ;  /* 0x0000000403087825 */ /* 0x004fe200078e0208 */
[----:B------:R-:W-:-:S04]  /*0160*/  LOP3.LUT R5, R5, 0xfff8, RZ, 0xc0, !PT ;  /* 0x0000fff805057812 */ /* 0x000fc800078ec0ff */
[----:B------:R1:W2:Y:S01]  /*0170*/  @!P0 LDG.E.EL R2, desc[UR4][R8.64] ;  /* 0x0000000408028981 */ /* 0x0002a2000c2e1900 */
[----:B------:R-:W-:Y:S01]  /*0180*/  IMAD.IADD R11, R4, 0x1, -R5 ;  /* 0x00000001040b7824 */ /* 0x000fe200078e0a05 */
[----:B------:R-:W-:-:S04]  /*0190*/  LOP3.LUT R12, R12, 0xffffffc0, RZ, 0xc0, !PT ;  /* 0xffffffc00c0c7812 */ /* 0x000fc800078ec0ff */
[----:B------:R-:W-:-:S04]  /*01a0*/  LOP3.LUT R4, R11, 0x80, RZ, 0xc0, !PT ;  /* 0x000000800b047812 */ /* 0x000fc800078ec0ff */
[----:B------:R-:W-:Y:S02]  /*01b0*/  LEA.HI R4, R4, R11, RZ, 0x19 ;  /* 0x0000000b04047211 */ /* 0x000fe400078fc8ff */
[----:B-1----:R-:W-:Y:S02]  /*01c0*/  LOP3.LUT R9, R10, 0xfffffff8, RZ, 0xc0, !PT ;  /* 0xfffffff80a097812 */ /* 0x002fe400078ec0ff */
[C---:B------:R-:W-:Y:S02]  /*01d0*/  LOP3.LUT R13, R4.reuse, 0xfe, RZ, 0xc0, !PT ;  /* 0x000000fe040d7812 */ /* 0x040fe400078ec0ff */
[----:B------:R-:W-:Y:S02]  /*01e0*/  PRMT R14, R4, 0x8880, RZ ;  /* 0x00008880040e7816 */ /* 0x000fe400000000ff */
[----:B------:R-:W1:Y:S01]  /*01f0*/  LDC.64 R4, c[0x0][0x218] ;  /* 0x00008600ff047b82 */ /* 0x000e620000000a00 */
[----:B------:R-:W-:Y:S01]  /*0200*/  IMAD.MOV R13, RZ, RZ, -R13 ;  /* 0x000000ffff0d7224 */ /* 0x000fe200078e0a0d */
[----:B------:R-:W-:-:S04]  /*0210*/  SHF.R.S32.HI R8, RZ, 0x1, R14 ;  /* 0x00000001ff087819 */ /* 0x000fc8000001140e */
[----:B------:R-:W-:Y:S02]  /*0220*/  PRMT R10, R13, 0x7710, RZ ;  /* 0x000077100d0a7816 */ /* 0x000fe400000000ff */
[----:B------:R-:W-:Y:S02]  /*0230*/  IADD3 R13, R12, R0, -R9 ;  /* 0x000000000c0d7210 */ /* 0x000fe40007ffe809 */
[----:B------:R-:W-:Y:S01]  /*0240*/  PRMT R14, R8, 0x9910, RZ ;  /* 0x00009910080e7816 */ /* 0x000fe200000000ff */
[----:B------:R-:W-:Y:S01]  /*0250*/  IMAD.IADD R12, R11, 0x1, R10 ;  /* 0x000000010b0c7824 */ /* 0x000fe200078e020a */
[----:B------:R-:W3:Y:S03]  /*0260*/  LDC.64 R8, c[0x0][0x230] ;  /* 0x00008c00ff087b82 */ /* 0x000ee60000000a00 */
[----:B------:R-:W-:Y:S01]  /*0270*/  IMAD R13, R14, 0x8, R13 ;  /* 0x000000080e0d7824 */ /* 0x000fe200078e020d */
[----:B------:R-:W-:-:S04]  /*0280*/  PRMT R12, R12, 0x8880, RZ ;  /* 0x000088800c0c7816 */ /* 0x000fc800000000ff */
[----:B------:R-:W5:Y:S01]  /*0290*/  LDC.64 R10, c[0x0][0x228] ;  /* 0x00008a00ff0a7b82 */ /* 0x000f620000000a00 */
[----:B------:R-:W-:Y:S02]  /*02a0*/  IMAD R13, R12, 0x20, R13 ;  /* 0x000000200c0d7824 */ /* 0x000fe400078e020d */
[----:B-1----:R-:W-:-:S04]  /*02b0*/  IMAD.WIDE R4, R3, 0x4, R4 ;  /* 0x0000000403047825 */ /* 0x002fc800078e0204 */
[----:B----4-:R-:W-:Y:S01]  /*02c0*/  IMAD.WIDE R6, R13, 0x4, R6 ;  /* 0x000000040d067825 */ /* 0x010fe200078e0206 */
[----:B------:R-:W-:Y:S02]  /*02d0*/  CS2R R12, SRZ ;  /* 0x00000000000c7805 */ /* 0x000fe4000001ff00 */
[----:B------:R-:W-:-:S04]  /*02e0*/  CS2R R14, SRZ ;  /* 0x00000000000e7805 */ /* 0x000fc8000001ff00 */
[----:B------:R-:W4:Y:S01]  /*02f0*/  @!P0 LDG.E R12, desc[UR4][R6.64] ;  /* 0x00000004060c8981 */ /* 0x000f22000c1e1900 */
[----:B---3--:R-:W-:-:S03]  /*0300*/  IMAD.WIDE R8, R3, 0x4, R8 ;  /* 0x0000000403087825 */ /* 0x008fc600078e0208 */
[----:B------:R1:W4:Y:S04]  /*0310*/  @!P0 LDG.E.EL R13, desc[UR4][R4.64] ;  /* 0x00000004040d8981 */ /* 0x000328000c2e1900 */
[----:B------:R-:W3:Y:S01]  /*0320*/  @!P0 LDG.E.EL R15, desc[UR4][R8.64] ;  /* 0x00000004080f8981 */ /* 0x000ee2000c2e1900 */
[----:B-----5:R-:W-:-:S05]  /*0330*/  IMAD.WIDE R10, R3, 0x4, R10 ;  /* 0x00000004030a7825 */ /* 0x020fca00078e020a */
[----:B------:R-:W3:Y:S01]  /*0340*/  @!P0 LDG.E.EL R14, desc[UR4][R10.64] ;  /* 0x000000040a0e8981 */ /* 0x000ee2000c2e1900 */
[----:B-1----:R-:W-:Y:S02]  /*0350*/  IMAD.MOV.U32 R4, RZ, RZ, 0x3e800000 ;  /* 0x3e800000ff047424 */ /* 0x002fe400078e00ff */
[----:B--2---:R-:W-:Y:S02]  /*0360*/  FADD R16, R2, 9.9999997473787516356e-06 ;  /* 0x3727c5ac02107421 */ /* 0x004fe40000000000 */
[----:B------:R-:W1:Y:S02]  /*0370*/  LDC.64 R2, c[0x0][0x238] ;  /* 0x00008e00ff027b82 */ /* 0x000e640000000a00 */
[----:B------:R-:W2:Y:S02]  /*0380*/  MUFU.SQRT R17, R16 ;  /* 0x0000001000117308 */ /* 0x000ea40000002000 */
[C---:B--2---:R-:W-:Y:S02]  /*0390*/  FSETP.GT.AND P1, PT, R17.reuse, 8.50705917302346158658e+37, PT ;  /* 0x7e8000001100780b */ /* 0x044fe40003f24000 */
[----:B------:R-:W-:-:S11]  /*03a0*/  FSETP.GEU.AND P2, PT, R17, 1.175494350822287508e-38, PT ;  /* 0x008000001100780b */ /* 0x000fd60003f4e000 */
[----:B------:R-:W-:-:S04]  /*03b0*/  @P1 FMUL R17, R17, 0.25 ;  /* 0x3e80000011111820 */ /* 0x000fc80000400000 */
[----:B------:R-:W-:-:S06]  /*03c0*/  @!P2 FMUL R17, R17, 16777216 ;  /* 0x4b8000001111a820 */ /* 0x000fcc0000400000 */
[----:B------:R-:W2:Y:S01]  /*03d0*/  MUFU.RCP R17, R17 ;  /* 0x0000001100117308 */ /* 0x000ea20000001000 */
[----:B------:R-:W-:-:S05]  /*03e0*/  FSEL R4, R4, 1, P1 ;  /* 0x3f80000004047808 */ /* 0x000fca0000800000 */
[----:B------:R-:W-:Y:S01]  /*03f0*/  @!P2 FMUL R4, R4, 16777216 ;  /* 0x4b8000000404a820 */ /* 0x000fe20000400000 */
[----:B----4-:R-:W-:-:S03]  /*0400*/  FADD R12, -R13, R12 ;  /* 0x0000000c0d0c7221 */ /* 0x010fc60000000100 */
[----:B--2---:R-:W-:-:S04]  /*0410*/  FMUL R5, R17, R4 ;  /* 0x0000000411057220 */ /* 0x004fc80000400000 */
[----:B------:R-:W-:-:S04]  /*0420*/  FMUL R12, R12, R5 ;  /* 0x000000050c0c7220 */ /* 0x000fc80000400000 */
[----:B---3--:R-:W-:Y:S01]  /*0430*/  FFMA R12, R12, R14, R15 ;  /* 0x0000000e0c0c7223 */ /* 0x008fe2000000000f */
[----:B-1----:R-:W-:-:S04]  /*0440*/  IMAD.WIDE R2, R0, 0x4, R2 ;  /* 0x0000000400027825 */ /* 0x002fc800078e0202 */
[----:B------:R-:W-:-:S04]  /*0450*/  FSETP.GEU.AND P1, PT, R12, RZ, PT ;  /* 0x000000ff0c00720b */ /* 0x000fc80003f2e000 */
[----:B------:R-:W-:Y:S01]  /*0460*/  FSEL R5, R12, RZ, P1 ;  /* 0x000000ff0c057208 */ /* 0x000fe20000800000 */
[----:B------:R-:W-:Y:S08]  /*0470*/  @P0 EXIT ;  /* 0x000000000000094d */ /* 0x000ff00003800000 */
[----:B------:R-:W-:Y:S01]  /*0480*/  STG.E desc[UR4][R2.64], R5 ;  /* 0x0000000502007986 */ /* 0x000fe2000c101904 */
[----:B------:R-:W-:Y:S05]  /*0490*/  EXIT ;  /* 0x000000000000794d */ /* 0x000fea0003800000 */
.L_x_0:
[----:B------:R-:W-:-:S00]  /*04a0*/  BRA `(.L_x_0) ;  /* 0xfffffffc00fc7947 */ /* 0x000fc0000383ffff */
[----:B------:R-:W-:-:S00]  /*04b0*/  NOP ;  /* 0x0000000000007918 */ /* 0x000fc00000000000 */
        /* <DEDUP_REMOVED lines=12> */
.L_x_1:


//--------------------- .nv.global.init           --------------------------
	.section	.nv.global.init,"aw",@progbits
.nv.global.init:
	.type		_$_str,@object
	.size		_$_str,(_$_str_$_2 - _$_str)
_$_str:
        /*0000*/ 	.byte	0x5f, 0x5f, 0x43, 0x55, 0x44, 0x41, 0x5f, 0x46, 0x54, 0x5a, 0x00
	.type		_$_str_$_2,@object
	.size		_$_str_$_2,(.L_1 - _$_str_$_2)
_$_str_$_2:
        /*000b*/ 	.byte	0x5f, 0x5f, 0x43, 0x55, 0x44, 0x41, 0x5f, 0x50, 0x52, 0x45, 0x43, 0x5f, 0x53, 0x51, 0x52, 0x54
        /*001b*/ 	.byte	0x00
.L_1:


//--------------------- .nv.constant0.triton_poi_fused__native_batch_norm_legit_no_training_relu_5 --------------------------
	.section	.nv.constant0.triton_poi_fused__native_batch_norm_legit_no_training_relu_5,"a",@progbits
	.sectionflags	@""
	.align	4
.nv.constant0.triton_poi_fused__native_batch_norm_legit_no_training_relu_5:
	.zero		580
